//
// Generated by NVIDIA NVVM Compiler
//
// Compiler Build ID: CL-36424714
// Cuda compilation tools, release 13.0, V13.0.88
// Based on NVVM 20.0.0
//

.version 9.0
.target sm_100
.address_size 64

	// .globl	_Z10kernelFuncPfPKf

.visible .entry _Z10kernelFuncPfPKf(
	.param .u64 .ptr .align 1 _Z10kernelFuncPfPKf_param_0,
	.param .u64 .ptr .align 1 _Z10kernelFuncPfPKf_param_1
)
{


	ret;

}


// ===== COMPILED SASS (sm_100) =====

	.target	sm_100

	.elftype	@"ET_EXEC"


//--------------------- .note.nv.tkinfo           --------------------------
	.section	.note.nv.tkinfo,"",@"SHT_NOTE"
	.sectionflags	@"SHF_NOTE_NV_TKINFO"
	.tkinfo
        /*0018*/ 	.word	0x00000002
        /*0030*/ 	.string	""
        /*0030*/ 	.string	"ptxas"
        /*0030*/ 	.string	"Cuda compilation tools, release 13.0, V13.0.88"
        /*0030*/ 	.string	"Build cuda_13.0.r13.0/compiler.36424714_0"
        /*0030*/ 	.string	"-arch sm_100 -m 64 "



//--------------------- .note.nv.cuinfo           --------------------------
	.section	.note.nv.cuinfo,"",@"SHT_NOTE"
	.sectionflags	@"SHF_NOTE_NV_CUINFO"
        /*0018*/ 	.short	0x0002
        /*001a*/ 	.short	0x0064
        /*001c*/ 	.short	0x0082
	.zero		2


//--------------------- .nv.info                  --------------------------
	.section	.nv.info,"",@"SHT_CUDA_INFO"
	.align	4


	//----- nvinfo : EIATTR_REGCOUNT
	.align		4
        /*0000*/ 	.byte	0x04, 0x2f
        /*0002*/ 	.short	(.L_1 - .L_0)
	.align		4
.L_0:
        /*0004*/ 	.word	index@(_Z10kernelFuncPfPKf)
        /*0008*/ 	.word	0x00000004


	//----- nvinfo : EIATTR_FRAME_SIZE
	.align		4
.L_1:
        /*000c*/ 	.byte	0x04, 0x11
        /*000e*/ 	.short	(.L_3 - .L_2)
	.align		4
.L_2:
        /*0010*/ 	.word	index@(_Z10kernelFuncPfPKf)
        /*0014*/ 	.word	0x00000000


	//----- nvinfo : EIATTR_MIN_STACK_SIZE
	.align		4
.L_3:
        /*0018*/ 	.byte	0x04, 0x12
        /*001a*/ 	.short	(.L_5 - .L_4)
	.align		4
.L_4:
        /*001c*/ 	.word	index@(_Z10kernelFuncPfPKf)
        /*0020*/ 	.word	0x00000000
.L_5:


//--------------------- .nv.compat                --------------------------
	.section	.nv.compat,"",@"SHT_CUDA_COMPAT_INFO"
	.align	4
        /*0000*/ 	.byte	0x02, 0x09, 0x00, 0x00, 0x02, 0x02, 0x01, 0x00, 0x02, 0x05, 0x05, 0x00, 0x03, 0x07, 0x01, 0x01
        /*0010*/ 	.byte	0x02, 0x03, 0x00, 0x00, 0x02, 0x06, 0x01, 0x00, 0x04, 0x0b, 0x08, 0x00, 0x09, 0x00, 0x00, 0x00
        /*0020*/ 	.byte	0x00, 0x00, 0x00, 0x00


//--------------------- .nv.info._Z10kernelFuncPfPKf --------------------------
	.section	.nv.info._Z10kernelFuncPfPKf,"",@"SHT_CUDA_INFO"
	.sectionflags	@""
	.align	4


	//----- nvinfo : EIATTR_CUDA_API_VERSION
	.align		4
        /*0000*/ 	.byte	0x04, 0x37
        /*0002*/ 	.short	(.L_7 - .L_6)
.L_6:
        /*0004*/ 	.word	0x00000082


	//----- nvinfo : EIATTR_KPARAM_INFO
	.align		4
.L_7:
        /*0008*/ 	.byte	0x04, 0x17
        /*000a*/ 	.short	(.L_9 - .L_8)
.L_8:
        /*000c*/ 	.word	0x00000000
        /*0010*/ 	.short	0x0001
        /*0012*/ 	.short	0x0008
        /*0014*/ 	.byte	0x00, 0xf5, 0x21, 0x00


	//----- nvinfo : EIATTR_KPARAM_INFO
	.align		4
.L_9:
        /*0018*/ 	.byte	0x04, 0x17
        /*001a*/ 	.short	(.L_11 - .L_10)
.L_10:
        /*001c*/ 	.word	0x00000000
        /*0020*/ 	.short	0x0000
        /*0022*/ 	.short	0x0000
        /*0024*/ 	.byte	0x00, 0xf5, 0x21, 0x00


	//----- nvinfo : EIATTR_SPARSE_MMA_MASK
	.align		4
.L_11:
        /*0028*/ 	.byte	0x03, 0x50
        /*002a*/ 	.short	0x0000


	//----- nvinfo : EIATTR_MAXREG_COUNT
	.align		4
        /*002c*/ 	.byte	0x03, 0x1b
        /*002e*/ 	.short	0x00ff


	//----- nvinfo : EIATTR_MERCURY_ISA_VERSION
	.align		4
        /*0030*/ 	.byte	0x03, 0x5f
        /*0032*/ 	.short	0x0101


	//----- nvinfo : EIATTR_VRC_CTA_INIT_COUNT
	.align		4
        /*0034*/ 	.byte	0x02, 0x4a
	.zero		1
	.zero		1


	//----- nvinfo : EIATTR_EXIT_INSTR_OFFSETS
	.align		4
        /*0038*/ 	.byte	0x04, 0x1c
        /*003a*/ 	.short	(.L_13 - .L_12)


	//   ....[0]....
.L_12:
        /*003c*/ 	.word	0x00000010


	//----- nvinfo : EIATTR_CBANK_PARAM_SIZE
	.align		4
.L_13:
        /*0040*/ 	.byte	0x03, 0x19
        /*0042*/ 	.short	0x0010


	//----- nvinfo : EIATTR_PARAM_CBANK
	.align		4
        /*0044*/ 	.byte	0x04, 0x0a
        /*0046*/ 	.short	(.L_15 - .L_14)
	.align		4
.L_14:
        /*0048*/ 	.word	index@(.nv.constant0._Z10kernelFuncPfPKf)
        /*004c*/ 	.short	0x0380
        /*004e*/ 	.short	0x0010


	//----- nvinfo : EIATTR_SW_WAR
	.align		4
.L_15:
        /*0050*/ 	.byte	0x04, 0x36
        /*0052*/ 	.short	(.L_17 - .L_16)
.L_16:
        /*0054*/ 	.word	0x00000008
.L_17:


//--------------------- .nv.callgraph             --------------------------
	.section	.nv.callgraph,"",@"SHT_CUDA_CALLGRAPH"
	.align	4
	.sectionentsize	8
	.align		4
        /*0000*/ 	.word	0x00000000
	.align		4
        /*0004*/ 	.word	0xffffffff
	.align		4
        /*0008*/ 	.word	0x00000000
	.align		4
        /*000c*/ 	.word	0xfffffffe
	.align		4
        /*0010*/ 	.word	0x00000000
	.align		4
        /*0014*/ 	.word	0xfffffffd
	.align		4
        /*0018*/ 	.word	0x00000000
	.align		4
        /*001c*/ 	.word	0xfffffffc


//--------------------- .text._Z10kernelFuncPfPKf --------------------------
	.section	.text._Z10kernelFuncPfPKf,"ax",@progbits
	.align	128
        .global         _Z10kernelFuncPfPKf
        .type           _Z10kernelFuncPfPKf,@function
        .size           _Z10kernelFuncPfPKf,(.L_x_1 - _Z10kernelFuncPfPKf)
        .other          _Z10kernelFuncPfPKf,@"STO_CUDA_ENTRY STV_DEFAULT"
_Z10kernelFuncPfPKf:
.text._Z10kernelFuncPfPKf:
[----:B------:R-:W-:Y:S01]  /*0000*/  LDC R1, c[0x0][0x37c] ;  /* 0x0000df00ff017b82 */ /* 0x000fe20000000800 */
[----:B------:R-:W-:Y:S05]  /*0010*/  EXIT ;  /* 0x000000000000794d */ /* 0x000fea0003800000 */
.L_x_0:
[----:B------:R-:W-:-:S00]  /*0020*/  BRA `(.L_x_0) ;  /* 0xfffffffc00fc7947 */ /* 0x000fc0000383ffff */
[----:B------:R-:W-:-:S00]  /*0030*/  NOP ;  /* 0x0000000000007918 */ /* 0x000fc00000000000 */
        /* <DEDUP_REMOVED lines=12> */
.L_x_1:


//--------------------- .nv.shared.reserved.0     --------------------------
	.section	.nv.shared.reserved.0,"aw",@nobits
	.weak		__nv_reservedSMEM_offset_0_alias
	.size		__nv_reservedSMEM_offset_0_alias, 0, 64
	.other		__nv_reservedSMEM_offset_0_alias,@"STO_CUDA_RESERVED_SHARED STV_DEFAULT"
__nv_reservedSMEM_offset_0_alias:
	.zero		0
	.zero		64


//--------------------- .nv.constant0._Z10kernelFuncPfPKf --------------------------
	.section	.nv.constant0._Z10kernelFuncPfPKf,"a",@progbits
	.sectionflags	@""
	.align	4
.nv.constant0._Z10kernelFuncPfPKf:
	.zero		912


//--------------------- SYMBOLS --------------------------

	.type		.nv.reservedSmem.offset0,@object
	.size		.nv.reservedSmem.offset0,0x4
